//
// Generated by NVIDIA NVVM Compiler
//
// Compiler Build ID: CL-36424714
// Cuda compilation tools, release 13.0, V13.0.88
// Based on NVVM 20.0.0
//

.version 9.0
.target sm_100
.address_size 64

	// .globl	_Z17nn_Sigmoid_kernelPfS_
.global .align 4 .b8 x[256];
.global .align 4 .b8 neg_x[256];
.global .align 4 .b8 exp_neg[256];
.global .align 4 .b8 one_plus[256];
.global .align 4 .b8 result[256];

.visible .entry _Z17nn_Sigmoid_kernelPfS_(
	.param .u64 .ptr .align 1 _Z17nn_Sigmoid_kernelPfS__param_0,
	.param .u64 .ptr .align 1 _Z17nn_Sigmoid_kernelPfS__param_1
)
{
	.reg .pred 	%p<4>;
	.reg .b32 	%r<11>;
	.reg .b32 	%f<7>;
	.reg .b64 	%rd<25>;

	ld.param.u64 	%rd1, [_Z17nn_Sigmoid_kernelPfS__param_0];
	ld.param.u64 	%rd2, [_Z17nn_Sigmoid_kernelPfS__param_1];
	mov.u32 	%r3, %tid.y;
	mov.u32 	%r4, %ctaid.y;
	mov.u32 	%r5, %ntid.y;
	mad.lo.s32 	%r1, %r4, %r5, %r3;
	mov.u32 	%r6, %tid.x;
	mov.u32 	%r7, %ctaid.x;
	mov.u32 	%r8, %ntid.x;
	mad.lo.s32 	%r2, %r7, %r8, %r6;
	setp.gt.u32 	%p1, %r1, 7;
	setp.gt.s32 	%p2, %r2, 7;
	or.pred  	%p3, %p1, %p2;
	@%p3 bra 	$L__BB0_2;
	cvta.to.global.u64 	%rd3, %rd1;
	cvta.to.global.u64 	%rd4, %rd2;
	shl.b32 	%r9, %r1, 3;
	add.s32 	%r10, %r9, %r2;
	mul.wide.s32 	%rd5, %r10, 4;
	add.s64 	%rd6, %rd3, %rd5;
	ld.global.f32 	%f1, [%rd6];
	mul.wide.u32 	%rd7, %r1, 32;
	mov.u64 	%rd8, x;
	add.s64 	%rd9, %rd8, %rd7;
	mul.wide.s32 	%rd10, %r2, 4;
	add.s64 	%rd11, %rd9, %rd10;
	st.global.f32 	[%rd11], %f1;
	neg.f32 	%f2, %f1;
	mov.u64 	%rd12, neg_x;
	add.s64 	%rd13, %rd12, %rd7;
	add.s64 	%rd14, %rd13, %rd10;
	st.global.f32 	[%rd14], %f2;
	mul.f32 	%f3, %f1, 0fBFB8AA3B;
	ex2.approx.f32 	%f4, %f3;
	mov.u64 	%rd15, exp_neg;
	add.s64 	%rd16, %rd15, %rd7;
	add.s64 	%rd17, %rd16, %rd10;
	st.global.f32 	[%rd17], %f4;
	add.f32 	%f5, %f4, 0f3F800000;
	mov.u64 	%rd18, one_plus;
	add.s64 	%rd19, %rd18, %rd7;
	add.s64 	%rd20, %rd19, %rd10;
	st.global.f32 	[%rd20], %f5;
	rcp.rn.f32 	%f6, %f5;
	mov.u64 	%rd21, result;
	add.s64 	%rd22, %rd21, %rd7;
	add.s64 	%rd23, %rd22, %rd10;
	st.global.f32 	[%rd23], %f6;
	add.s64 	%rd24, %rd4, %rd5;
	st.global.f32 	[%rd24], %f6;
$L__BB0_2:
	ret;

}


// ===== COMPILED SASS (sm_100) =====

	.target	sm_100

	.elftype	@"ET_EXEC"


//--------------------- .note.nv.tkinfo           --------------------------
	.section	.note.nv.tkinfo,"",@"SHT_NOTE"
	.sectionflags	@"SHF_NOTE_NV_TKINFO"
	.tkinfo
        /*0018*/ 	.word	0x00000002
        /*0030*/ 	.string	""
        /*0030*/ 	.string	"ptxas"
        /*0030*/ 	.string	"Cuda compilation tools, release 13.0, V13.0.88"
        /*0030*/ 	.string	"Build cuda_13.0.r13.0/compiler.36424714_0"
        /*0030*/ 	.string	"-arch sm_100 -m 64 "



//--------------------- .note.nv.cuinfo           --------------------------
	.section	.note.nv.cuinfo,"",@"SHT_NOTE"
	.sectionflags	@"SHF_NOTE_NV_CUINFO"
        /*0018*/ 	.short	0x0002
        /*001a*/ 	.short	0x0064
        /*001c*/ 	.short	0x0082
	.zero		2


//--------------------- .nv.info                  --------------------------
	.section	.nv.info,"",@"SHT_CUDA_INFO"
	.align	4


	//----- nvinfo : EIATTR_REGCOUNT
	.align		4
        /*0000*/ 	.byte	0x04, 0x2f
        /*0002*/ 	.short	(.L_6 - .L_5)
	.align		4
.L_5:
        /*0004*/ 	.word	index@(_Z17nn_Sigmoid_kernelPfS_)
        /*0008*/ 	.word	0x00000014


	//----- nvinfo : EIATTR_FRAME_SIZE
	.align		4
.L_6:
        /*000c*/ 	.byte	0x04, 0x11
        /*000e*/ 	.short	(.L_8 - .L_7)
	.align		4
.L_7:
        /*0010*/ 	.word	index@($__internal_0_$__cuda_sm20_rcp_rn_f32_slowpath)
        /*0014*/ 	.word	0x00000000


	//----- nvinfo : EIATTR_FRAME_SIZE
	.align		4
.L_8:
        /*0018*/ 	.byte	0x04, 0x11
        /*001a*/ 	.short	(.L_10 - .L_9)
	.align		4
.L_9:
        /*001c*/ 	.word	index@(_Z17nn_Sigmoid_kernelPfS_)
        /*0020*/ 	.word	0x00000000


	//----- nvinfo : EIATTR_MIN_STACK_SIZE
	.align		4
.L_10:
        /*0024*/ 	.byte	0x04, 0x12
        /*0026*/ 	.short	(.L_12 - .L_11)
	.align		4
.L_11:
        /*0028*/ 	.word	index@(_Z17nn_Sigmoid_kernelPfS_)
        /*002c*/ 	.word	0x00000000
.L_12:


//--------------------- .nv.compat                --------------------------
	.section	.nv.compat,"",@"SHT_CUDA_COMPAT_INFO"
	.align	4
        /*0000*/ 	.byte	0x02, 0x09, 0x00, 0x00, 0x02, 0x02, 0x01, 0x00, 0x02, 0x05, 0x05, 0x00, 0x03, 0x07, 0x01, 0x01
        /*0010*/ 	.byte	0x02, 0x03, 0x00, 0x00, 0x02, 0x06, 0x01, 0x00, 0x04, 0x0b, 0x08, 0x00, 0x01, 0x00, 0x00, 0x00
        /*0020*/ 	.byte	0x00, 0x00, 0x00, 0x00


//--------------------- .nv.info._Z17nn_Sigmoid_kernelPfS_ --------------------------
	.section	.nv.info._Z17nn_Sigmoid_kernelPfS_,"",@"SHT_CUDA_INFO"
	.sectionflags	@""
	.align	4


	//----- nvinfo : EIATTR_CUDA_API_VERSION
	.align		4
        /*0000*/ 	.byte	0x04, 0x37
        /*0002*/ 	.short	(.L_14 - .L_13)
.L_13:
        /*0004*/ 	.word	0x00000082


	//----- nvinfo : EIATTR_KPARAM_INFO
	.align		4
.L_14:
        /*0008*/ 	.byte	0x04, 0x17
        /*000a*/ 	.short	(.L_16 - .L_15)
.L_15:
        /*000c*/ 	.word	0x00000000
        /*0010*/ 	.short	0x0001
        /*0012*/ 	.short	0x0008
        /*0014*/ 	.byte	0x00, 0xf5, 0x21, 0x00


	//----- nvinfo : EIATTR_KPARAM_INFO
	.align		4
.L_16:
        /*0018*/ 	.byte	0x04, 0x17
        /*001a*/ 	.short	(.L_18 - .L_17)
.L_17:
        /*001c*/ 	.word	0x00000000
        /*0020*/ 	.short	0x0000
        /*0022*/ 	.short	0x0000
        /*0024*/ 	.byte	0x00, 0xf5, 0x21, 0x00


	//----- nvinfo : EIATTR_SPARSE_MMA_MASK
	.align		4
.L_18:
        /*0028*/ 	.byte	0x03, 0x50
        /*002a*/ 	.short	0x0000


	//----- nvinfo : EIATTR_MAXREG_COUNT
	.align		4
        /*002c*/ 	.byte	0x03, 0x1b
        /*002e*/ 	.short	0x00ff


	//----- nvinfo : EIATTR_MERCURY_ISA_VERSION
	.align		4
        /*0030*/ 	.byte	0x03, 0x5f
        /*0032*/ 	.short	0x0101


	//----- nvinfo : EIATTR_VRC_CTA_INIT_COUNT
	.align		4
        /*0034*/ 	.byte	0x02, 0x4a
	.zero		1
	.zero		1


	//----- nvinfo : EIATTR_EXIT_INSTR_OFFSETS
	.align		4
        /*0038*/ 	.byte	0x04, 0x1c
        /*003a*/ 	.short	(.L_20 - .L_19)


	//   ....[0]....
.L_19:
        /*003c*/ 	.word	0x000000b0


	//   ....[1]....
        /*0040*/ 	.word	0x000003c0


	//----- nvinfo : EIATTR_CRS_STACK_SIZE
	.align		4
.L_20:
        /*0044*/ 	.byte	0x04, 0x1e
        /*0046*/ 	.short	(.L_22 - .L_21)
.L_21:
        /*0048*/ 	.word	0x00000000


	//----- nvinfo : EIATTR_CBANK_PARAM_SIZE
	.align		4
.L_22:
        /*004c*/ 	.byte	0x03, 0x19
        /*004e*/ 	.short	0x0010


	//----- nvinfo : EIATTR_PARAM_CBANK
	.align		4
        /*0050*/ 	.byte	0x04, 0x0a
        /*0052*/ 	.short	(.L_24 - .L_23)
	.align		4
.L_23:
        /*0054*/ 	.word	index@(.nv.constant0._Z17nn_Sigmoid_kernelPfS_)
        /*0058*/ 	.short	0x0380
        /*005a*/ 	.short	0x0010


	//----- nvinfo : EIATTR_SW_WAR
	.align		4
.L_24:
        /*005c*/ 	.byte	0x04, 0x36
        /*005e*/ 	.short	(.L_26 - .L_25)
.L_25:
        /*0060*/ 	.word	0x00000008
.L_26:


//--------------------- .nv.callgraph             --------------------------
	.section	.nv.callgraph,"",@"SHT_CUDA_CALLGRAPH"
	.align	4
	.sectionentsize	8
	.align		4
        /*0000*/ 	.word	0x00000000
	.align		4
        /*0004*/ 	.word	0xffffffff
	.align		4
        /*0008*/ 	.word	0x00000000
	.align		4
        /*000c*/ 	.word	0xfffffffe
	.align		4
        /*0010*/ 	.word	0x00000000
	.align		4
        /*0014*/ 	.word	0xfffffffd
	.align		4
        /*0018*/ 	.word	0x00000000
	.align		4
        /*001c*/ 	.word	0xfffffffc


//--------------------- .nv.constant4             --------------------------
	.section	.nv.constant4,"a",@progbits
	.align	8
	.align		8
.nv.constant4:
        /*0000*/ 	.dword	x
	.align		8
        /*0008*/ 	.dword	neg_x
	.align		8
        /*0010*/ 	.dword	exp_neg
	.align		8
        /*0018*/ 	.dword	one_plus
	.align		8
        /*0020*/ 	.dword	result


//--------------------- .text._Z17nn_Sigmoid_kernelPfS_ --------------------------
	.section	.text._Z17nn_Sigmoid_kernelPfS_,"ax",@progbits
	.align	128
        .global         _Z17nn_Sigmoid_kernelPfS_
        .type           _Z17nn_Sigmoid_kernelPfS_,@function
        .size           _Z17nn_Sigmoid_kernelPfS_,(.L_x_8 - _Z17nn_Sigmoid_kernelPfS_)
        .other          _Z17nn_Sigmoid_kernelPfS_,@"STO_CUDA_ENTRY STV_DEFAULT"
_Z17nn_Sigmoid_kernelPfS_:
.text._Z17nn_Sigmoid_kernelPfS_:
[----:B------:R-:W-:Y:S01]  /*0000*/  LDC R1, c[0x0][0x37c] ;  /* 0x0000df00ff017b82 */ /* 0x000fe20000000800 */
[----:B------:R-:W0:Y:S07]  /*0010*/  S2R R4, SR_TID.X ;  /* 0x0000000000047919 */ /* 0x000e2e0000002100 */
[----:B------:R-:W1:Y:S01]  /*0020*/  LDC R0, c[0x0][0x364] ;  /* 0x0000d900ff007b82 */ /* 0x000e620000000800 */
[----:B------:R-:W1:Y:S07]  /*0030*/  S2R R5, SR_TID.Y ;  /* 0x0000000000057919 */ /* 0x000e6e0000002200 */
[----:B------:R-:W0:Y:S08]  /*0040*/  S2UR UR5, SR_CTAID.X ;  /* 0x00000000000579c3 */ /* 0x000e300000002500 */
[----:B------:R-:W0:Y:S08]  /*0050*/  LDC R3, c[0x0][0x360] ;  /* 0x0000d800ff037b82 */ /* 0x000e300000000800 */
[----:B------:R-:W1:Y:S01]  /*0060*/  S2UR UR4, SR_CTAID.Y ;  /* 0x00000000000479c3 */ /* 0x000e620000002600 */
[----:B0-----:R-:W-:-:S05]  /*0070*/  IMAD R4, R3, UR5, R4 ;  /* 0x0000000503047c24 */ /* 0x001fca000f8e0204 */
[----:B------:R-:W-:Y:S01]  /*0080*/  ISETP.GT.AND P0, PT, R4, 0x7, PT ;  /* 0x000000070400780c */ /* 0x000fe20003f04270 */
[----:B-1----:R-:W-:-:S05]  /*0090*/  IMAD R5, R0, UR4, R5 ;  /* 0x0000000400057c24 */ /* 0x002fca000f8e0205 */
[----:B------:R-:W-:-:S13]  /*00a0*/  ISETP.GT.U32.OR P0, PT, R5, 0x7, P0 ;  /* 0x000000070500780c */ /* 0x000fda0000704470 */
[----:B------:R-:W-:Y:S05]  /*00b0*/  @P0 EXIT ;  /* 0x000000000000094d */ /* 0x000fea0003800000 */
[----:B------:R-:W0:Y:S01]  /*00c0*/  LDC.64 R6, c[0x0][0x380] ;  /* 0x0000e000ff067b82 */ /* 0x000e220000000a00 */
[----:B------:R-:W1:Y:S01]  /*00d0*/  LDCU.64 UR4, c[0x0][0x358] ;  /* 0x00006b00ff0477ac */ /* 0x000e620008000a00 */
[----:B------:R-:W-:-:S06]  /*00e0*/  LEA R3, R5, R4, 0x3 ;  /* 0x0000000405037211 */ /* 0x000fcc00078e18ff */
[----:B------:R-:W2:Y:S08]  /*00f0*/  LDC.64 R8, c[0x4][RZ] ;  /* 0x01000000ff087b82 */ /* 0x000eb00000000a00 */
[----:B------:R-:W3:Y:S01]  /*0100*/  LDC.64 R10, c[0x4][0x8] ;  /* 0x01000200ff0a7b82 */ /* 0x000ee20000000a00 */
[----:B0-----:R-:W-:-:S07]  /*0110*/  IMAD.WIDE R6, R3, 0x4, R6 ;  /* 0x0000000403067825 */ /* 0x001fce00078e0206 */
[----:B------:R-:W0:Y:S01]  /*0120*/  LDC.64 R12, c[0x4][0x10] ;  /* 0x01000400ff0c7b82 */ /* 0x000e220000000a00 */
[----:B-1----:R0:W4:Y:S01]  /*0130*/  LDG.E R0, desc[UR4][R6.64] ;  /* 0x0000000406007981 */ /* 0x002122000c1e1900 */
[----:B------:R-:W-:Y:S01]  /*0140*/  BSSY.RECONVERGENT B0, `(.L_x_0) ;  /* 0x0000020000007945 */ /* 0x000fe20003800200 */
[----:B--2---:R-:W-:-:S05]  /*0150*/  IMAD.WIDE.U32 R8, R5, 0x20, R8 ;  /* 0x0000002005087825 */ /* 0x004fca00078e0008 */
[----:B------:R-:W1:Y:S01]  /*0160*/  LDC.64 R14, c[0x4][0x18] ;  /* 0x01000600ff0e7b82 */ /* 0x000e620000000a00 */
[----:B------:R-:W-:-:S04]  /*0170*/  IMAD.WIDE R8, R4, 0x4, R8 ;  /* 0x0000000404087825 */ /* 0x000fc800078e0208 */
[----:B---3--:R-:W-:-:S04]  /*0180*/  IMAD.WIDE.U32 R10, R5, 0x20, R10 ;  /* 0x00000020050a7825 */ /* 0x008fc800078e000a */
[----:B------:R-:W-:-:S04]  /*0190*/  IMAD.WIDE R10, R4, 0x4, R10 ;  /* 0x00000004040a7825 */ /* 0x000fc800078e020a */
[----:B0-----:R-:W-:-:S04]  /*01a0*/  IMAD.WIDE.U32 R6, R5, 0x20, R12 ;  /* 0x0000002005067825 */ /* 0x001fc800078e000c */
[----:B-1----:R-:W-:-:S04]  /*01b0*/  IMAD.WIDE.U32 R12, R5, 0x20, R14 ;  /* 0x00000020050c7825 */ /* 0x002fc800078e000e */
[----:B------:R-:W-:-:S04]  /*01c0*/  IMAD.WIDE R6, R4, 0x4, R6 ;  /* 0x0000000404067825 */ /* 0x000fc800078e0206 */
[----:B------:R-:W-:-:S04]  /*01d0*/  IMAD.WIDE R12, R4, 0x4, R12 ;  /* 0x00000004040c7825 */ /* 0x000fc800078e020c */
[C---:B----4-:R-:W-:Y:S01]  /*01e0*/  FMUL R16, R0.reuse, -1.4426950216293334961 ;  /* 0xbfb8aa3b00107820 */ /* 0x050fe20000400000 */
[----:B------:R-:W-:Y:S01]  /*01f0*/  FADD R17, -R0, -RZ ;  /* 0x800000ff00117221 */ /* 0x000fe20000000100 */
[----:B------:R0:W-:Y:S03]  /*0200*/  STG.E desc[UR4][R8.64], R0 ;  /* 0x0000000008007986 */ /* 0x0001e6000c101904 */
[----:B------:R-:W-:Y:S01]  /*0210*/  FSETP.GEU.AND P0, PT, R16, -126, PT ;  /* 0xc2fc00001000780b */ /* 0x000fe20003f0e000 */
[----:B------:R0:W-:-:S12]  /*0220*/  STG.E desc[UR4][R10.64], R17 ;  /* 0x000000110a007986 */ /* 0x0001d8000c101904 */
[----:B------:R-:W-:-:S04]  /*0230*/  @!P0 FMUL R16, R16, 0.5 ;  /* 0x3f00000010108820 */ /* 0x000fc80000400000 */
[----:B------:R-:W1:Y:S02]  /*0240*/  MUFU.EX2 R2, R16 ;  /* 0x0000001000027308 */ /* 0x000e640000000800 */
[----:B-1----:R-:W-:-:S04]  /*0250*/  @!P0 FMUL R2, R2, R2 ;  /* 0x0000000202028220 */ /* 0x002fc80000400000 */
[----:B------:R-:W-:Y:S01]  /*0260*/  FADD R15, R2, 1 ;  /* 0x3f800000020f7421 */ /* 0x000fe20000000000 */
[----:B------:R0:W-:Y:S03]  /*0270*/  STG.E desc[UR4][R6.64], R2 ;  /* 0x0000000206007986 */ /* 0x0001e6000c101904 */
[----:B------:R-:W-:Y:S01]  /*0280*/  VIADD R14, R15, 0x1800000 ;  /* 0x018000000f0e7836 */ /* 0x000fe20000000000 */
[----:B------:R0:W-:Y:S04]  /*0290*/  STG.E desc[UR4][R12.64], R15 ;  /* 0x0000000f0c007986 */ /* 0x0001e8000c101904 */
[----:B------:R-:W-:-:S04]  /*02a0*/  LOP3.LUT R14, R14, 0x7f800000, RZ, 0xc0, !PT ;  /* 0x7f8000000e0e7812 */ /* 0x000fc800078ec0ff */
[----:B------:R-:W-:-:S13]  /*02b0*/  ISETP.GT.U32.AND P0, PT, R14, 0x1ffffff, PT ;  /* 0x01ffffff0e00780c */ /* 0x000fda0003f04070 */
[----:B0-----:R-:W-:Y:S05]  /*02c0*/  @P0 BRA `(.L_x_1) ;  /* 0x00000000000c0947 */ /* 0x001fea0003800000 */
[----:B------:R-:W-:-:S07]  /*02d0*/  MOV R6, 0x2f0 ;  /* 0x000002f000067802 */ /* 0x000fce0000000f00 */
[----:B------:R-:W-:Y:S05]  /*02e0*/  CALL.REL.NOINC `($__internal_0_$__cuda_sm20_rcp_rn_f32_slowpath) ;  /* 0x0000000000387944 */ /* 0x000fea0003c00000 */
[----:B------:R-:W-:Y:S05]  /*02f0*/  BRA `(.L_x_2) ;  /* 0x0000000000107947 */ /* 0x000fea0003800000 */
.L_x_1:
[----:B------:R-:W0:Y:S02]  /*0300*/  MUFU.RCP R0, R15 ;  /* 0x0000000f00007308 */ /* 0x000e240000001000 */
[----:B0-----:R-:W-:-:S04]  /*0310*/  FFMA R2, R15, R0, -1 ;  /* 0xbf8000000f027423 */ /* 0x001fc80000000000 */
[----:B------:R-:W-:-:S04]  /*0320*/  FADD.FTZ R11, -R2, -RZ ;  /* 0x800000ff020b7221 */ /* 0x000fc80000010100 */
[----:B------:R-:W-:-:S07]  /*0330*/  FFMA R11, R0, R11, R0 ;  /* 0x0000000b000b7223 */ /* 0x000fce0000000000 */
.L_x_2:
[----:B------:R-:W-:Y:S05]  /*0340*/  BSYNC.RECONVERGENT B0 ;  /* 0x0000000000007941 */ /* 0x000fea0003800200 */
.L_x_0:
[----:B------:R-:W0:Y:S08]  /*0350*/  LDC.64 R6, c[0x4][0x20] ;  /* 0x01000800ff067b82 */ /* 0x000e300000000a00 */
[----:B------:R-:W1:Y:S01]  /*0360*/  LDC.64 R8, c[0x0][0x388] ;  /* 0x0000e200ff087b82 */ /* 0x000e620000000a00 */
[----:B0-----:R-:W-:-:S04]  /*0370*/  IMAD.WIDE.U32 R6, R5, 0x20, R6 ;  /* 0x0000002005067825 */ /* 0x001fc800078e0006 */
[----:B------:R-:W-:-:S04]  /*0380*/  IMAD.WIDE R6, R4, 0x4, R6 ;  /* 0x0000000404067825 */ /* 0x000fc800078e0206 */
[----:B-1----:R-:W-:Y:S01]  /*0390*/  IMAD.WIDE R2, R3, 0x4, R8 ;  /* 0x0000000403027825 */ /* 0x002fe200078e0208 */
[----:B------:R-:W-:Y:S04]  /*03a0*/  STG.E desc[UR4][R6.64], R11 ;  /* 0x0000000b06007986 */ /* 0x000fe8000c101904 */
[----:B------:R-:W-:Y:S01]  /*03b0*/  STG.E desc[UR4][R2.64], R11 ;  /* 0x0000000b02007986 */ /* 0x000fe2000c101904 */
[----:B------:R-:W-:Y:S05]  /*03c0*/  EXIT ;  /* 0x000000000000794d */ /* 0x000fea0003800000 */
        .weak           $__internal_0_$__cuda_sm20_rcp_rn_f32_slowpath
        .type           $__internal_0_$__cuda_sm20_rcp_rn_f32_slowpath,@function
        .size           $__internal_0_$__cuda_sm20_rcp_rn_f32_slowpath,(.L_x_8 - $__internal_0_$__cuda_sm20_rcp_rn_f32_slowpath)
$__internal_0_$__cuda_sm20_rcp_rn_f32_slowpath:
[----:B------:R-:W-:Y:S01]  /*03d0*/  SHF.L.U32 R0, R15, 0x1, RZ ;  /* 0x000000010f007819 */ /* 0x000fe200000006ff */
[----:B------:R-:W-:Y:S03]  /*03e0*/  BSSY.RECONVERGENT B1, `(.L_x_3) ;  /* 0x0000031000017945 */ /* 0x000fe60003800200 */
[----:B------:R-:W-:Y:S01]  /*03f0*/  SHF.R.U32.HI R2, RZ, 0x18, R0 ;  /* 0x00000018ff027819 */ /* 0x000fe20000011600 */
[----:B------:R-:W-:-:S03]  /*0400*/  IMAD.MOV.U32 R0, RZ, RZ, R15 ;  /* 0x000000ffff007224 */ /* 0x000fc600078e000f */
[----:B------:R-:W-:-:S13]  /*0410*/  ISETP.NE.U32.AND P0, PT, R2, RZ, PT ;  /* 0x000000ff0200720c */ /* 0x000fda0003f05070 */
[----:B------:R-:W-:Y:S05]  /*0420*/  @P0 BRA `(.L_x_4) ;  /* 0x0000000000280947 */ /* 0x000fea0003800000 */
[----:B------:R-:W-:-:S04]  /*0430*/  SHF.L.U32 R2, R0, 0x1, RZ ;  /* 0x0000000100027819 */ /* 0x000fc800000006ff */
[----:B------:R-:W-:-:S13]  /*0440*/  ISETP.NE.AND P0, PT, R2, RZ, PT ;  /* 0x000000ff0200720c */ /* 0x000fda0003f05270 */
[----:B------:R-:W-:Y:S01]  /*0450*/  @P0 FFMA R8, R0, 1.84467440737095516160e+19, RZ ;  /* 0x5f80000000080823 */ /* 0x000fe200000000ff */
[----:B------:R-:W-:Y:S08]  /*0460*/  @!P0 MUFU.RCP R7, R0 ;  /* 0x0000000000078308 */ /* 0x000ff00000001000 */
[----:B------:R-:W0:Y:S02]  /*0470*/  @P0 MUFU.RCP R9, R8 ;  /* 0x0000000800090308 */ /* 0x000e240000001000 */
[----:B0-----:R-:W-:-:S04]  /*0480*/  @P0 FFMA R2, R8, R9, -1 ;  /* 0xbf80000008020423 */ /* 0x001fc80000000009 */
[----:B------:R-:W-:-:S04]  /*0490*/  @P0 FADD.FTZ R2, -R2, -RZ ;  /* 0x800000ff02020221 */ /* 0x000fc80000010100 */
[----:B------:R-:W-:-:S04]  /*04a0*/  @P0 FFMA R2, R9, R2, R9 ;  /* 0x0000000209020223 */ /* 0x000fc80000000009 */
[----:B------:R-:W-:Y:S01]  /*04b0*/  @P0 FFMA R7, R2, 1.84467440737095516160e+19, RZ ;  /* 0x5f80000002070823 */ /* 0x000fe200000000ff */
[----:B------:R-:W-:Y:S06]  /*04c0*/  BRA `(.L_x_5) ;  /* 0x0000000000887947 */ /* 0x000fec0003800000 */
.L_x_4:
[----:B------:R-:W-:-:S05]  /*04d0*/  VIADD R7, R2, 0xffffff03 ;  /* 0xffffff0302077836 */ /* 0x000fca0000000000 */
[----:B------:R-:W-:-:S13]  /*04e0*/  ISETP.GT.U32.AND P0, PT, R7, 0x1, PT ;  /* 0x000000010700780c */ /* 0x000fda0003f04070 */
[----:B------:R-:W-:Y:S05]  /*04f0*/  @P0 BRA `(.L_x_6) ;  /* 0x0000000000780947 */ /* 0x000fea0003800000 */
[----:B------:R-:W-:Y:S01]  /*0500*/  LOP3.LUT R8, R0, 0x7fffff, RZ, 0xc0, !PT ;  /* 0x007fffff00087812 */ /* 0x000fe200078ec0ff */
[----:B------:R-:W-:-:S03]  /*0510*/  HFMA2 R12, -RZ, RZ, 0, 1.78813934326171875e-07 ;  /* 0x00000003ff0c7431 */ /* 0x000fc600000001ff */
[----:B------:R-:W-:-:S04]  /*0520*/  LOP3.LUT R8, R8, 0x3f800000, RZ, 0xfc, !PT ;  /* 0x3f80000008087812 */ /* 0x000fc800078efcff */
[----:B------:R-:W0:Y:S01]  /*0530*/  MUFU.RCP R9, R8 ;  /* 0x0000000800097308 */ /* 0x000e220000001000 */
[----:B------:R-:W-:Y:S01]  /*0540*/  SHF.L.U32 R13, R12, R7, RZ ;  /* 0x000000070c0d7219 */ /* 0x000fe200000006ff */
[----:B0-----:R-:W-:-:S04]  /*0550*/  FFMA R10, R8, R9, -1 ;  /* 0xbf800000080a7423 */ /* 0x001fc80000000009 */
[----:B------:R-:W-:-:S04]  /*0560*/  FADD.FTZ R10, -R10, -RZ ;  /* 0x800000ff0a0a7221 */ /* 0x000fc80000010100 */
[CCC-:B------:R-:W-:Y:S01]  /*0570*/  FFMA.RM R11, R9.reuse, R10.reuse, R9.reuse ;  /* 0x0000000a090b7223 */ /* 0x1c0fe20000004009 */
[----:B------:R-:W-:-:S04]  /*0580*/  FFMA.RP R10, R9, R10, R9 ;  /* 0x0000000a090a7223 */ /* 0x000fc80000008009 */
[C---:B------:R-:W-:Y:S02]  /*0590*/  LOP3.LUT R9, R11.reuse, 0x7fffff, RZ, 0xc0, !PT ;  /* 0x007fffff0b097812 */ /* 0x040fe400078ec0ff */
[----:B------:R-:W-:Y:S02]  /*05a0*/  FSETP.NEU.FTZ.AND P0, PT, R11, R10, PT ;  /* 0x0000000a0b00720b */ /* 0x000fe40003f1d000 */
[----:B------:R-:W-:Y:S02]  /*05b0*/  LOP3.LUT R10, R9, 0x800000, RZ, 0xfc, !PT ;  /* 0x00800000090a7812 */ /* 0x000fe400078efcff */
[----:B------:R-:W-:Y:S02]  /*05c0*/  SEL R9, RZ, 0xffffffff, !P0 ;  /* 0xffffffffff097807 */ /* 0x000fe40004000000 */
[----:B------:R-:W-:Y:S02]  /*05d0*/  LOP3.LUT R8, R13, R10, RZ, 0xc0, !PT ;  /* 0x0000000a0d087212 */ /* 0x000fe400078ec0ff */
[----:B------:R-:W-:-:S02]  /*05e0*/  IADD3 R9, PT, PT, -R9, RZ, RZ ;  /* 0x000000ff09097210 */ /* 0x000fc40007ffe1ff */
[-C--:B------:R-:W-:Y:S02]  /*05f0*/  SHF.R.U32.HI R8, RZ, R7.reuse, R8 ;  /* 0x00000007ff087219 */ /* 0x080fe40000011608 */
[----:B------:R-:W-:Y:S02]  /*0600*/  LOP3.LUT P1, RZ, R9, R7, R10, 0xf8, !PT ;  /* 0x0000000709ff7212 */ /* 0x000fe4000782f80a */
[C---:B------:R-:W-:Y:S02]  /*0610*/  LOP3.LUT P0, RZ, R8.reuse, 0x1, RZ, 0xc0, !PT ;  /* 0x0000000108ff7812 */ /* 0x040fe4000780c0ff */
[----:B------:R-:W-:-:S04]  /*0620*/  LOP3.LUT P2, RZ, R8, 0x2, RZ, 0xc0, !PT ;  /* 0x0000000208ff7812 */ /* 0x000fc8000784c0ff */
[----:B------:R-:W-:Y:S02]  /*0630*/  PLOP3.LUT P0, PT, P0, P1, P2, 0xe0, 0x0 ;  /* 0x000000000000781c */ /* 0x000fe40000703c20 */
[----:B------:R-:W-:Y:S02]  /*0640*/  LOP3.LUT P1, RZ, R0, 0x7fffff, RZ, 0xc0, !PT ;  /* 0x007fffff00ff7812 */ /* 0x000fe4000782c0ff */
[----:B------:R-:W-:-:S05]  /*0650*/  SEL R7, RZ, 0x1, !P0 ;  /* 0x00000001ff077807 */ /* 0x000fca0004000000 */
[----:B------:R-:W-:-:S05]  /*0660*/  IMAD.MOV R7, RZ, RZ, -R7 ;  /* 0x000000ffff077224 */ /* 0x000fca00078e0a07 */
[----:B------:R-:W-:Y:S02]  /*0670*/  ISETP.GE.AND P0, PT, R7, RZ, PT ;  /* 0x000000ff0700720c */ /* 0x000fe40003f06270 */
[----:B------:R-:W-:-:S04]  /*0680*/  IADD3 R7, PT, PT, R2, -0xfc, RZ ;  /* 0xffffff0402077810 */ /* 0x000fc80007ffe0ff */
[----:B------:R-:W-:-:S07]  /*0690*/  SHF.R.U32.HI R7, RZ, R7, R10 ;  /* 0x00000007ff077219 */ /* 0x000fce000001160a */
[----:B------:R-:W-:-:S05]  /*06a0*/  @!P0 IADD3 R7, PT, PT, R7, 0x1, RZ ;  /* 0x0000000107078810 */ /* 0x000fca0007ffe0ff */
[----:B------:R-:W-:-:S05]  /*06b0*/  @!P1 IMAD.SHL.U32 R7, R7, 0x2, RZ ;  /* 0x0000000207079824 */ /* 0x000fca00078e00ff */
[----:B------:R-:W-:Y:S01]  /*06c0*/  LOP3.LUT R7, R7, 0x80000000, R0, 0xf8, !PT ;  /* 0x8000000007077812 */ /* 0x000fe200078ef800 */
[----:B------:R-:W-:Y:S06]  /*06d0*/  BRA `(.L_x_5) ;  /* 0x0000000000047947 */ /* 0x000fec0003800000 */
.L_x_6:
[----:B------:R0:W1:Y:S02]  /*06e0*/  MUFU.RCP R7, R0 ;  /* 0x0000000000077308 */ /* 0x0000640000001000 */
.L_x_5:
[----:B------:R-:W-:Y:S05]  /*06f0*/  BSYNC.RECONVERGENT B1 ;  /* 0x0000000000017941 */ /* 0x000fea0003800200 */
.L_x_3:
[----:B-1----:R-:W-:Y:S01]  /*0700*/  MOV R11, R7 ;  /* 0x00000007000b7202 */ /* 0x002fe20000000f00 */
[----:B------:R-:W-:-:S04]  /*0710*/  HFMA2 R7, -RZ, RZ, 0, 0 ;  /* 0x00000000ff077431 */ /* 0x000fc800000001ff */
[----:B0-----:R-:W-:Y:S05]  /*0720*/  RET.REL.NODEC R6 `(_Z17nn_Sigmoid_kernelPfS_) ;  /* 0xfffffff806347950 */ /* 0x001fea0003c3ffff */
.L_x_7:
[----:B------:R-:W-:-:S00]  /*0730*/  BRA `(.L_x_7) ;  /* 0xfffffffc00fc7947 */ /* 0x000fc0000383ffff */
[----:B------:R-:W-:-:S00]  /*0740*/  NOP ;  /* 0x0000000000007918 */ /* 0x000fc00000000000 */
        /* <DEDUP_REMOVED lines=11> */
.L_x_8:


//--------------------- .nv.shared.reserved.0     --------------------------
	.section	.nv.shared.reserved.0,"aw",@nobits
	.weak		__nv_reservedSMEM_offset_0_alias
	.size		__nv_reservedSMEM_offset_0_alias, 0, 64
	.other		__nv_reservedSMEM_offset_0_alias,@"STO_CUDA_RESERVED_SHARED STV_DEFAULT"
__nv_reservedSMEM_offset_0_alias:
	.zero		0
	.zero		64


//--------------------- .nv.global                --------------------------
	.section	.nv.global,"aw",@nobits
	.align	4
.nv.global:
	.type		x,@object
	.size		x,(result - x)
x:
	.zero		256
	.type		result,@object
	.size		result,(exp_neg - result)
result:
	.zero		256
	.type		exp_neg,@object
	.size		exp_neg,(one_plus - exp_neg)
exp_neg:
	.zero		256
	.type		one_plus,@object
	.size		one_plus,(neg_x - one_plus)
one_plus:
	.zero		256
	.type		neg_x,@object
	.size		neg_x,(.L_1 - neg_x)
neg_x:
	.zero		256
.L_1:


//--------------------- .nv.constant0._Z17nn_Sigmoid_kernelPfS_ --------------------------
	.section	.nv.constant0._Z17nn_Sigmoid_kernelPfS_,"a",@progbits
	.sectionflags	@""
	.align	4
.nv.constant0._Z17nn_Sigmoid_kernelPfS_:
	.zero		912


//--------------------- SYMBOLS --------------------------

	.type		.nv.reservedSmem.offset0,@object
	.size		.nv.reservedSmem.offset0,0x4
